//
// Generated by NVIDIA NVVM Compiler
//
// Compiler Build ID: CL-36424714
// Cuda compilation tools, release 13.0, V13.0.88
// Based on NVVM 20.0.0
//

.version 9.0
.target sm_100
.address_size 64

	// .globl	_Z10mandelbrotPfi4int26float4i

.visible .entry _Z10mandelbrotPfi4int26float4i(
	.param .u64 .ptr .align 1 _Z10mandelbrotPfi4int26float4i_param_0,
	.param .u32 _Z10mandelbrotPfi4int26float4i_param_1,
	.param .align 8 .b8 _Z10mandelbrotPfi4int26float4i_param_2[8],
	.param .align 16 .b8 _Z10mandelbrotPfi4int26float4i_param_3[16],
	.param .u32 _Z10mandelbrotPfi4int26float4i_param_4
)
{
	.reg .pred 	%p<10>;
	.reg .b32 	%r<26>;
	.reg .b32 	%f<60>;
	.reg .b64 	%rd<5>;
	.reg .b64 	%fd<28>;

	ld.param.u64 	%rd1, [_Z10mandelbrotPfi4int26float4i_param_0];
	ld.param.u32 	%r5, [_Z10mandelbrotPfi4int26float4i_param_1];
	ld.param.v2.u32 	{%r6, %r7}, [_Z10mandelbrotPfi4int26float4i_param_2];
	ld.param.v4.f32 	{%f4, %f5, %f6, %f7}, [_Z10mandelbrotPfi4int26float4i_param_3];
	ld.param.u32 	%r4, [_Z10mandelbrotPfi4int26float4i_param_4];
	mov.u32 	%r8, %ctaid.x;
	mov.u32 	%r9, %ntid.x;
	mov.u32 	%r10, %tid.x;
	mad.lo.s32 	%r1, %r8, %r9, %r10;
	add.s32 	%r11, %r5, %r1;
	div.s32 	%r12, %r11, %r6;
	mul.lo.s32 	%r13, %r12, %r6;
	sub.s32 	%r14, %r11, %r13;
	sub.f32 	%f8, %f6, %f4;
	cvt.f64.f32 	%fd10, %f8;
	cvt.rn.f64.s32 	%fd11, %r14;
	add.f64 	%fd12, %fd11, 0d3FE0000000000000;
	mul.f64 	%fd13, %fd12, %fd10;
	cvt.rn.f64.s32 	%fd14, %r6;
	div.rn.f64 	%fd15, %fd13, %fd14;
	cvt.f64.f32 	%fd16, %f4;
	add.f64 	%fd1, %fd15, %fd16;
	sub.f32 	%f9, %f5, %f7;
	cvt.f64.f32 	%fd17, %f9;
	cvt.rn.f64.s32 	%fd18, %r12;
	add.f64 	%fd19, %fd18, 0d3FE0000000000000;
	mul.f64 	%fd20, %fd19, %fd17;
	cvt.rn.f64.s32 	%fd21, %r7;
	div.rn.f64 	%fd22, %fd20, %fd21;
	cvt.f64.f32 	%fd23, %f7;
	add.f64 	%fd2, %fd22, %fd23;
	setp.lt.s32 	%p1, %r4, 2;
	mov.f32 	%f59, 0fBF800000;
	@%p1 bra 	$L__BB0_5;
	mov.b32 	%r25, 1;
	mov.f64 	%fd26, %fd1;
	mov.f64 	%fd27, %fd2;
$L__BB0_2:
	mul.f64 	%fd5, %fd26, %fd26;
	mul.f64 	%fd6, %fd27, %fd27;
	add.f64 	%fd7, %fd6, %fd5;
	setp.gtu.f64 	%p2, %fd7, 0d4010000000000000;
	@%p2 bra 	$L__BB0_4;
	sub.f64 	%fd24, %fd5, %fd6;
	add.f64 	%fd8, %fd1, %fd24;
	add.f64 	%fd25, %fd26, %fd26;
	fma.rn.f64 	%fd27, %fd27, %fd25, %fd2;
	add.s32 	%r25, %r25, 1;
	setp.eq.s32 	%p3, %r25, %r4;
	mov.f64 	%fd26, %fd8;
	@%p3 bra 	$L__BB0_5;
	bra.uni 	$L__BB0_2;
$L__BB0_4:
	add.s32 	%r16, %r25, 2;
	cvt.rn.f32.u32 	%f11, %r16;
	cvt.rn.f32.f64 	%f12, %fd7;
	setp.lt.f32 	%p4, %f12, 0f00800000;
	mul.f32 	%f13, %f12, 0f4B000000;
	selp.f32 	%f14, %f13, %f12, %p4;
	selp.f32 	%f15, 0fC1B80000, 0f00000000, %p4;
	mov.b32 	%r17, %f14;
	add.s32 	%r18, %r17, -1060439283;
	and.b32  	%r19, %r18, -8388608;
	sub.s32 	%r20, %r17, %r19;
	mov.b32 	%f16, %r20;
	cvt.rn.f32.s32 	%f17, %r19;
	fma.rn.f32 	%f18, %f17, 0f34000000, %f15;
	add.f32 	%f19, %f16, 0fBF800000;
	fma.rn.f32 	%f20, %f19, 0f3DC6B27F, 0fBE2C7F30;
	fma.rn.f32 	%f21, %f20, %f19, 0f3E2FCF2A;
	fma.rn.f32 	%f22, %f21, %f19, 0fBE374E43;
	fma.rn.f32 	%f23, %f22, %f19, 0f3E520BF4;
	fma.rn.f32 	%f24, %f23, %f19, 0fBE763C8B;
	fma.rn.f32 	%f25, %f24, %f19, 0f3E93BF99;
	fma.rn.f32 	%f26, %f25, %f19, 0fBEB8AA49;
	fma.rn.f32 	%f27, %f26, %f19, 0f3EF6384A;
	fma.rn.f32 	%f28, %f27, %f19, 0fBF38AA3B;
	mul.f32 	%f29, %f19, %f28;
	mul.f32 	%f30, %f19, %f29;
	fma.rn.f32 	%f31, %f19, 0f3FB8AA3B, %f30;
	add.f32 	%f32, %f18, %f31;
	setp.gt.u32 	%p5, %r17, 2139095039;
	fma.rn.f32 	%f33, %f14, 0f7F800000, 0f7F800000;
	selp.f32 	%f34, %f33, %f32, %p5;
	setp.eq.f32 	%p6, %f14, 0f00000000;
	selp.f32 	%f35, 0fFF800000, %f34, %p6;
	setp.lt.f32 	%p7, %f35, 0f00800000;
	mul.f32 	%f36, %f35, 0f4B000000;
	selp.f32 	%f37, %f36, %f35, %p7;
	selp.f32 	%f38, 0fC1B80000, 0f00000000, %p7;
	mov.b32 	%r21, %f37;
	add.s32 	%r22, %r21, -1060439283;
	and.b32  	%r23, %r22, -8388608;
	sub.s32 	%r24, %r21, %r23;
	mov.b32 	%f39, %r24;
	cvt.rn.f32.s32 	%f40, %r23;
	fma.rn.f32 	%f41, %f40, 0f34000000, %f38;
	add.f32 	%f42, %f39, 0fBF800000;
	fma.rn.f32 	%f43, %f42, 0f3DC6B27F, 0fBE2C7F30;
	fma.rn.f32 	%f44, %f43, %f42, 0f3E2FCF2A;
	fma.rn.f32 	%f45, %f44, %f42, 0fBE374E43;
	fma.rn.f32 	%f46, %f45, %f42, 0f3E520BF4;
	fma.rn.f32 	%f47, %f46, %f42, 0fBE763C8B;
	fma.rn.f32 	%f48, %f47, %f42, 0f3E93BF99;
	fma.rn.f32 	%f49, %f48, %f42, 0fBEB8AA49;
	fma.rn.f32 	%f50, %f49, %f42, 0f3EF6384A;
	fma.rn.f32 	%f51, %f50, %f42, 0fBF38AA3B;
	mul.f32 	%f52, %f42, %f51;
	mul.f32 	%f53, %f42, %f52;
	fma.rn.f32 	%f54, %f42, 0f3FB8AA3B, %f53;
	add.f32 	%f55, %f41, %f54;
	setp.gt.u32 	%p8, %r21, 2139095039;
	fma.rn.f32 	%f56, %f37, 0f7F800000, 0f7F800000;
	selp.f32 	%f57, %f56, %f55, %p8;
	setp.eq.f32 	%p9, %f37, 0f00000000;
	selp.f32 	%f58, 0fFF800000, %f57, %p9;
	sub.f32 	%f59, %f11, %f58;
$L__BB0_5:
	cvta.to.global.u64 	%rd2, %rd1;
	mul.wide.s32 	%rd3, %r1, 4;
	add.s64 	%rd4, %rd2, %rd3;
	st.global.f32 	[%rd4], %f59;
	ret;

}


// ===== COMPILED SASS (sm_100) =====

	.target	sm_100

	.elftype	@"ET_EXEC"


//--------------------- .note.nv.tkinfo           --------------------------
	.section	.note.nv.tkinfo,"",@"SHT_NOTE"
	.sectionflags	@"SHF_NOTE_NV_TKINFO"
	.tkinfo
        /*0018*/ 	.word	0x00000002
        /*0030*/ 	.string	""
        /*0030*/ 	.string	"ptxas"
        /*0030*/ 	.string	"Cuda compilation tools, release 13.0, V13.0.88"
        /*0030*/ 	.string	"Build cuda_13.0.r13.0/compiler.36424714_0"
        /*0030*/ 	.string	"-arch sm_100 -m 64 "



//--------------------- .note.nv.cuinfo           --------------------------
	.section	.note.nv.cuinfo,"",@"SHT_NOTE"
	.sectionflags	@"SHF_NOTE_NV_CUINFO"
        /*0018*/ 	.short	0x0002
        /*001a*/ 	.short	0x0064
        /*001c*/ 	.short	0x0082
	.zero		2


//--------------------- .nv.info                  --------------------------
	.section	.nv.info,"",@"SHT_CUDA_INFO"
	.align	4


	//----- nvinfo : EIATTR_REGCOUNT
	.align		4
        /*0000*/ 	.byte	0x04, 0x2f
        /*0002*/ 	.short	(.L_1 - .L_0)
	.align		4
.L_0:
        /*0004*/ 	.word	index@(_Z10mandelbrotPfi4int26float4i)
        /*0008*/ 	.word	0x0000001c


	//----- nvinfo : EIATTR_FRAME_SIZE
	.align		4
.L_1:
        /*000c*/ 	.byte	0x04, 0x11
        /*000e*/ 	.short	(.L_3 - .L_2)
	.align		4
.L_2:
        /*0010*/ 	.word	index@($__internal_0_$__cuda_sm20_div_rn_f64_full)
        /*0014*/ 	.word	0x00000000


	//----- nvinfo : EIATTR_FRAME_SIZE
	.align		4
.L_3:
        /*0018*/ 	.byte	0x04, 0x11
        /*001a*/ 	.short	(.L_5 - .L_4)
	.align		4
.L_4:
        /*001c*/ 	.word	index@(_Z10mandelbrotPfi4int26float4i)
        /*0020*/ 	.word	0x00000000


	//----- nvinfo : EIATTR_MIN_STACK_SIZE
	.align		4
.L_5:
        /*0024*/ 	.byte	0x04, 0x12
        /*0026*/ 	.short	(.L_7 - .L_6)
	.align		4
.L_6:
        /*0028*/ 	.word	index@(_Z10mandelbrotPfi4int26float4i)
        /*002c*/ 	.word	0x00000000
.L_7:


//--------------------- .nv.compat                --------------------------
	.section	.nv.compat,"",@"SHT_CUDA_COMPAT_INFO"
	.align	4
        /*0000*/ 	.byte	0x02, 0x09, 0x00, 0x00, 0x02, 0x02, 0x01, 0x00, 0x02, 0x05, 0x05, 0x00, 0x03, 0x07, 0x01, 0x01
        /*0010*/ 	.byte	0x02, 0x03, 0x00, 0x00, 0x02, 0x06, 0x01, 0x00, 0x04, 0x0b, 0x08, 0x00, 0x01, 0x00, 0x00, 0x00
        /*0020*/ 	.byte	0x00, 0x00, 0x00, 0x00


//--------------------- .nv.info._Z10mandelbrotPfi4int26float4i --------------------------
	.section	.nv.info._Z10mandelbrotPfi4int26float4i,"",@"SHT_CUDA_INFO"
	.sectionflags	@""
	.align	4


	//----- nvinfo : EIATTR_CUDA_API_VERSION
	.align		4
        /*0000*/ 	.byte	0x04, 0x37
        /*0002*/ 	.short	(.L_9 - .L_8)
.L_8:
        /*0004*/ 	.word	0x00000082


	//----- nvinfo : EIATTR_KPARAM_INFO
	.align		4
.L_9:
        /*0008*/ 	.byte	0x04, 0x17
        /*000a*/ 	.short	(.L_11 - .L_10)
.L_10:
        /*000c*/ 	.word	0x00000000
        /*0010*/ 	.short	0x0004
        /*0012*/ 	.short	0x0030
        /*0014*/ 	.byte	0x00, 0xf0, 0x11, 0x00


	//----- nvinfo : EIATTR_KPARAM_INFO
	.align		4
.L_11:
        /*0018*/ 	.byte	0x04, 0x17
        /*001a*/ 	.short	(.L_13 - .L_12)
.L_12:
        /*001c*/ 	.word	0x00000000
        /*0020*/ 	.short	0x0003
        /*0022*/ 	.short	0x0020
        /*0024*/ 	.byte	0x00, 0xf0, 0x41, 0x00


	//----- nvinfo : EIATTR_KPARAM_INFO
	.align		4
.L_13:
        /*0028*/ 	.byte	0x04, 0x17
        /*002a*/ 	.short	(.L_15 - .L_14)
.L_14:
        /*002c*/ 	.word	0x00000000
        /*0030*/ 	.short	0x0002
        /*0032*/ 	.short	0x0010
        /*0034*/ 	.byte	0x00, 0xf0, 0x21, 0x00


	//----- nvinfo : EIATTR_KPARAM_INFO
	.align		4
.L_15:
        /*0038*/ 	.byte	0x04, 0x17
        /*003a*/ 	.short	(.L_17 - .L_16)
.L_16:
        /*003c*/ 	.word	0x00000000
        /*0040*/ 	.short	0x0001
        /*0042*/ 	.short	0x0008
        /*0044*/ 	.byte	0x00, 0xf0, 0x11, 0x00


	//----- nvinfo : EIATTR_KPARAM_INFO
	.align		4
.L_17:
        /*0048*/ 	.byte	0x04, 0x17
        /*004a*/ 	.short	(.L_19 - .L_18)
.L_18:
        /*004c*/ 	.word	0x00000000
        /*0050*/ 	.short	0x0000
        /*0052*/ 	.short	0x0000
        /*0054*/ 	.byte	0x00, 0xf5, 0x21, 0x00


	//----- nvinfo : EIATTR_SPARSE_MMA_MASK
	.align		4
.L_19:
        /*0058*/ 	.byte	0x03, 0x50
        /*005a*/ 	.short	0x0000


	//----- nvinfo : EIATTR_MAXREG_COUNT
	.align		4
        /*005c*/ 	.byte	0x03, 0x1b
        /*005e*/ 	.short	0x00ff


	//----- nvinfo : EIATTR_MERCURY_ISA_VERSION
	.align		4
        /*0060*/ 	.byte	0x03, 0x5f
        /*0062*/ 	.short	0x0101


	//----- nvinfo : EIATTR_VRC_CTA_INIT_COUNT
	.align		4
        /*0064*/ 	.byte	0x02, 0x4a
	.zero		1
	.zero		1


	//----- nvinfo : EIATTR_EXIT_INSTR_OFFSETS
	.align		4
        /*0068*/ 	.byte	0x04, 0x1c
        /*006a*/ 	.short	(.L_21 - .L_20)


	//   ....[0]....
.L_20:
        /*006c*/ 	.word	0x00000ca0


	//----- nvinfo : EIATTR_CRS_STACK_SIZE
	.align		4
.L_21:
        /*0070*/ 	.byte	0x04, 0x1e
        /*0072*/ 	.short	(.L_23 - .L_22)
.L_22:
        /*0074*/ 	.word	0x00000000


	//----- nvinfo : EIATTR_CBANK_PARAM_SIZE
	.align		4
.L_23:
        /*0078*/ 	.byte	0x03, 0x19
        /*007a*/ 	.short	0x0034


	//----- nvinfo : EIATTR_PARAM_CBANK
	.align		4
        /*007c*/ 	.byte	0x04, 0x0a
        /*007e*/ 	.short	(.L_25 - .L_24)
	.align		4
.L_24:
        /*0080*/ 	.word	index@(.nv.constant0._Z10mandelbrotPfi4int26float4i)
        /*0084*/ 	.short	0x0380
        /*0086*/ 	.short	0x0034


	//----- nvinfo : EIATTR_SW_WAR
	.align		4
.L_25:
        /*0088*/ 	.byte	0x04, 0x36
        /*008a*/ 	.short	(.L_27 - .L_26)
.L_26:
        /*008c*/ 	.word	0x00000008
.L_27:


//--------------------- .nv.callgraph             --------------------------
	.section	.nv.callgraph,"",@"SHT_CUDA_CALLGRAPH"
	.align	4
	.sectionentsize	8
	.align		4
        /*0000*/ 	.word	0x00000000
	.align		4
        /*0004*/ 	.word	0xffffffff
	.align		4
        /*0008*/ 	.word	0x00000000
	.align		4
        /*000c*/ 	.word	0xfffffffe
	.align		4
        /*0010*/ 	.word	0x00000000
	.align		4
        /*0014*/ 	.word	0xfffffffd
	.align		4
        /*0018*/ 	.word	0x00000000
	.align		4
        /*001c*/ 	.word	0xfffffffc


//--------------------- .text._Z10mandelbrotPfi4int26float4i --------------------------
	.section	.text._Z10mandelbrotPfi4int26float4i,"ax",@progbits
	.align	128
        .global         _Z10mandelbrotPfi4int26float4i
        .type           _Z10mandelbrotPfi4int26float4i,@function
        .size           _Z10mandelbrotPfi4int26float4i,(.L_x_16 - _Z10mandelbrotPfi4int26float4i)
        .other          _Z10mandelbrotPfi4int26float4i,@"STO_CUDA_ENTRY STV_DEFAULT"
_Z10mandelbrotPfi4int26float4i:
.text._Z10mandelbrotPfi4int26float4i:
[----:B------:R-:W-:Y:S08]  /*0000*/  LDC R1, c[0x0][0x37c] ;  /* 0x0000df00ff017b82 */ /* 0x000ff00000000800 */
[----:B------:R-:W0:Y:S01]  /*0010*/  LDC R2, c[0x0][0x390] ;  /* 0x0000e400ff027b82 */ /* 0x000e220000000800 */
[----:B------:R-:W1:Y:S01]  /*0020*/  S2R R3, SR_TID.X ;  /* 0x0000000000037919 */ /* 0x000e620000002100 */
[----:B------:R-:W2:Y:S01]  /*0030*/  LDCU UR5, c[0x0][0x388] ;  /* 0x00007100ff0577ac */ /* 0x000ea20008000800 */
[----:B------:R-:W-:Y:S05]  /*0040*/  BSSY.RECONVERGENT B0, `(.L_x_0) ;  /* 0x000003b000007945 */ /* 0x000fea0003800200 */
[----:B------:R-:W1:Y:S08]  /*0050*/  S2UR UR4, SR_CTAID.X ;  /* 0x00000000000479c3 */ /* 0x000e700000002500 */
[----:B------:R-:W1:Y:S01]  /*0060*/  LDC R0, c[0x0][0x360] ;  /* 0x0000d800ff007b82 */ /* 0x000e620000000800 */
[----:B0-----:R-:W-:-:S07]  /*0070*/  IABS R7, R2 ;  /* 0x0000000200077213 */ /* 0x001fce0000000000 */
[----:B------:R-:W0:Y:S01]  /*0080*/  LDC R14, c[0x0][0x3a0] ;  /* 0x0000e800ff0e7b82 */ /* 0x000e220000000800 */
[----:B------:R-:W3:Y:S01]  /*0090*/  I2F.RP R6, R7 ;  /* 0x0000000700067306 */ /* 0x000ee20000209400 */
[----:B-1----:R-:W-:Y:S01]  /*00a0*/  IMAD R0, R0, UR4, R3 ;  /* 0x0000000400007c24 */ /* 0x002fe2000f8e0203 */
[----:B------:R-:W0:Y:S06]  /*00b0*/  LDCU UR4, c[0x0][0x3a8] ;  /* 0x00007500ff0477ac */ /* 0x000e2c0008000800 */
[----:B---3--:R-:W1:Y:S01]  /*00c0*/  MUFU.RCP R6, R6 ;  /* 0x0000000600067308 */ /* 0x008e620000001000 */
[----:B--2---:R-:W-:Y:S01]  /*00d0*/  IADD3 R3, PT, PT, R0, UR5, RZ ;  /* 0x0000000500037c10 */ /* 0x004fe2000fffe0ff */
[----:B0-----:R-:W-:Y:S01]  /*00e0*/  FADD R14, -R14, UR4 ;  /* 0x000000040e0e7e21 */ /* 0x001fe20008000100 */
[----:B-1----:R-:W-:-:S02]  /*00f0*/  VIADD R4, R6, 0xffffffe ;  /* 0x0ffffffe06047836 */ /* 0x002fc40000000000 */
[----:B------:R-:W-:-:S03]  /*0100*/  IABS R6, R3 ;  /* 0x0000000300067213 */ /* 0x000fc60000000000 */
[----:B------:R0:W1:Y:S02]  /*0110*/  F2I.FTZ.U32.TRUNC.NTZ R5, R4 ;  /* 0x0000000400057305 */ /* 0x000064000021f000 */
[----:B0-----:R-:W-:Y:S02]  /*0120*/  IMAD.MOV.U32 R4, RZ, RZ, RZ ;  /* 0x000000ffff047224 */ /* 0x001fe400078e00ff */
[----:B-1----:R-:W-:-:S04]  /*0130*/  IMAD.MOV R8, RZ, RZ, -R5 ;  /* 0x000000ffff087224 */ /* 0x002fc800078e0a05 */
[----:B------:R-:W-:Y:S02]  /*0140*/  IMAD R9, R8, R7, RZ ;  /* 0x0000000708097224 */ /* 0x000fe400078e02ff */
[----:B------:R-:W-:Y:S02]  /*0150*/  IMAD.MOV.U32 R8, RZ, RZ, 0x1 ;  /* 0x00000001ff087424 */ /* 0x000fe400078e00ff */
[----:B------:R-:W-:-:S06]  /*0160*/  IMAD.HI.U32 R5, R5, R9, R4 ;  /* 0x0000000905057227 */ /* 0x000fcc00078e0004 */
[----:B------:R-:W-:-:S04]  /*0170*/  IMAD.HI.U32 R12, R5, R6, RZ ;  /* 0x00000006050c7227 */ /* 0x000fc800078e00ff */
[----:B------:R-:W-:-:S04]  /*0180*/  IMAD.MOV R4, RZ, RZ, -R12 ;  /* 0x000000ffff047224 */ /* 0x000fc800078e0a0c */
[C---:B------:R-:W-:Y:S02]  /*0190*/  IMAD R6, R7.reuse, R4, R6 ;  /* 0x0000000407067224 */ /* 0x040fe400078e0206 */
[----:B------:R-:W0:Y:S03]  /*01a0*/  I2F.F64 R4, R2 ;  /* 0x0000000200047312 */ /* 0x000e260000201c00 */
[----:B------:R-:W-:-:S05]  /*01b0*/  ISETP.GT.U32.AND P1, PT, R7, R6, PT ;  /* 0x000000060700720c */ /* 0x000fca0003f24070 */
[----:B0-----:R-:W0:Y:S08]  /*01c0*/  MUFU.RCP64H R9, R5 ;  /* 0x0000000500097308 */ /* 0x001e300000001800 */
[----:B------:R-:W-:Y:S01]  /*01d0*/  @!P1 IADD3 R6, PT, PT, R6, -R7, RZ ;  /* 0x8000000706069210 */ /* 0x000fe20007ffe0ff */
[----:B------:R-:W-:Y:S01]  /*01e0*/  @!P1 VIADD R12, R12, 0x1 ;  /* 0x000000010c0c9836 */ /* 0x000fe20000000000 */
[----:B------:R-:W-:-:S02]  /*01f0*/  ISETP.NE.AND P1, PT, R2, RZ, PT ;  /* 0x000000ff0200720c */ /* 0x000fc40003f25270 */
[----:B------:R-:W-:Y:S02]  /*0200*/  ISETP.GE.U32.AND P0, PT, R6, R7, PT ;  /* 0x000000070600720c */ /* 0x000fe40003f06070 */
[----:B------:R-:W-:-:S04]  /*0210*/  LOP3.LUT R6, R3, R2, RZ, 0x3c, !PT ;  /* 0x0000000203067212 */ /* 0x000fc800078e3cff */
[----:B------:R-:W-:Y:S01]  /*0220*/  ISETP.GE.AND P2, PT, R6, RZ, PT ;  /* 0x000000ff0600720c */ /* 0x000fe20003f46270 */
[----:B0-----:R-:W-:-:S06]  /*0230*/  DFMA R6, -R4, R8, 1 ;  /* 0x3ff000000406742b */ /* 0x001fcc0000000108 */
[----:B------:R-:W-:-:S06]  /*0240*/  @P0 VIADD R12, R12, 0x1 ;  /* 0x000000010c0c0836 */ /* 0x000fcc0000000000 */
[----:B------:R-:W-:Y:S02]  /*0250*/  @!P2 IADD3 R12, PT, PT, -R12, RZ, RZ ;  /* 0x000000ff0c0ca210 */ /* 0x000fe40007ffe1ff */
[----:B------:R-:W-:-:S05]  /*0260*/  @!P1 LOP3.LUT R12, RZ, R2, RZ, 0x33, !PT ;  /* 0x00000002ff0c9212 */ /* 0x000fca00078e33ff */
[----:B------:R-:W-:-:S04]  /*0270*/  IMAD.MOV R13, RZ, RZ, -R12 ;  /* 0x000000ffff0d7224 */ /* 0x000fc800078e0a0c */
[----:B------:R-:W-:Y:S01]  /*0280*/  IMAD R13, R2, R13, R3 ;  /* 0x0000000d020d7224 */ /* 0x000fe200078e0203 */
[----:B------:R-:W-:-:S03]  /*0290*/  DFMA R2, R6, R6, R6 ;  /* 0x000000060602722b */ /* 0x000fc60000000006 */
[----:B------:R-:W0:Y:S05]  /*02a0*/  I2F.F64 R6, R13 ;  /* 0x0000000d00067312 */ /* 0x000e2a0000201c00 */
[----:B------:R-:W-:-:S03]  /*02b0*/  DFMA R8, R8, R2, R8 ;  /* 0x000000020808722b */ /* 0x000fc60000000008 */
[----:B------:R-:W1:Y:S05]  /*02c0*/  F2F.F64.F32 R2, R14 ;  /* 0x0000000e00027310 */ /* 0x000e6a0000201800 */
[----:B------:R-:W-:Y:S02]  /*02d0*/  DFMA R10, -R4, R8, 1 ;  /* 0x3ff00000040a742b */ /* 0x000fe40000000108 */
[----:B0-----:R-:W-:-:S06]  /*02e0*/  DADD R6, R6, 0.5 ;  /* 0x3fe0000006067429 */ /* 0x001fcc0000000000 */
[----:B------:R-:W-:Y:S02]  /*02f0*/  DFMA R10, R8, R10, R8 ;  /* 0x0000000a080a722b */ /* 0x000fe40000000008 */
[----:B-1----:R-:W-:-:S08]  /*0300*/  DMUL R8, R2, R6 ;  /* 0x0000000602087228 */ /* 0x002fd00000000000 */
[----:B------:R-:W-:Y:S02]  /*0310*/  DMUL R2, R8, R10 ;  /* 0x0000000a08027228 */ /* 0x000fe40000000000 */
[----:B------:R-:W-:-:S06]  /*0320*/  FSETP.GEU.AND P1, PT, |R9|, 6.5827683646048100446e-37, PT ;  /* 0x036000000900780b */ /* 0x000fcc0003f2e200 */
[----:B------:R-:W-:-:S08]  /*0330*/  DFMA R6, -R4, R2, R8 ;  /* 0x000000020406722b */ /* 0x000fd00000000108 */
[----:B------:R-:W-:-:S10]  /*0340*/  DFMA R2, R10, R6, R2 ;  /* 0x000000060a02722b */ /* 0x000fd40000000002 */
[----:B------:R-:W-:-:S05]  /*0350*/  FFMA R6, RZ, R5, R3 ;  /* 0x00000005ff067223 */ /* 0x000fca0000000003 */
[----:B------:R-:W-:-:S13]  /*0360*/  FSETP.GT.AND P0, PT, |R6|, 1.469367938527859385e-39, PT ;  /* 0x001000000600780b */ /* 0x000fda0003f04200 */
[----:B------:R-:W-:Y:S05]  /*0370*/  @P0 BRA P1, `(.L_x_1) ;  /* 0x00000000001c0947 */ /* 0x000fea0000800000 */
[----:B------:R-:W-:Y:S01]  /*0380*/  IMAD.MOV.U32 R13, RZ, RZ, R9 ;  /* 0x000000ffff0d7224 */ /* 0x000fe200078e0009 */
[----:B------:R-:W-:Y:S01]  /*0390*/  MOV R16, R8 ;  /* 0x0000000800107202 */ /* 0x000fe20000000f00 */
[----:B------:R-:W-:Y:S01]  /*03a0*/  IMAD.MOV.U32 R9, RZ, RZ, R5 ;  /* 0x000000ffff097224 */ /* 0x000fe200078e0005 */
[----:B------:R-:W-:-:S07]  /*03b0*/  MOV R14, 0x3d0 ;  /* 0x000003d0000e7802 */ /* 0x000fce0000000f00 */
[----:B------:R-:W-:Y:S05]  /*03c0*/  CALL.REL.NOINC `($__internal_0_$__cuda_sm20_div_rn_f64_full) ;  /* 0x0000000800387944 */ /* 0x000fea0003c00000 */
[----:B------:R-:W-:Y:S01]  /*03d0*/  MOV R2, R4 ;  /* 0x0000000400027202 */ /* 0x000fe20000000f00 */
[----:B------:R-:W-:-:S07]  /*03e0*/  IMAD.MOV.U32 R3, RZ, RZ, R5 ;  /* 0x000000ffff037224 */ /* 0x000fce00078e0005 */
.L_x_1:
[----:B------:R-:W-:Y:S05]  /*03f0*/  BSYNC.RECONVERGENT B0 ;  /* 0x0000000000007941 */ /* 0x000fea0003800200 */
.L_x_0:
[----:B------:R-:W0:Y:S01]  /*0400*/  LDCU UR4, c[0x0][0x394] ;  /* 0x00007280ff0477ac */ /* 0x000e220008000800 */
[----:B------:R-:W1:Y:S01]  /*0410*/  LDC R18, c[0x0][0x3ac] ;  /* 0x0000eb00ff127b82 */ /* 0x000e620000000800 */
[----:B------:R-:W-:Y:S01]  /*0420*/  IMAD.MOV.U32 R8, RZ, RZ, 0x1 ;  /* 0x00000001ff087424 */ /* 0x000fe200078e00ff */
[----:B------:R-:W-:Y:S01]  /*0430*/  I2F.F64 R12, R12 ;  /* 0x0000000c000c7312 */ /* 0x000fe20000201c00 */
[----:B------:R-:W-:Y:S07]  /*0440*/  BSSY.RECONVERGENT B0, `(.L_x_2) ;  /* 0x000001b000007945 */ /* 0x000fee0003800200 */
[----:B0-----:R-:W0:Y:S01]  /*0450*/  I2F.F64 R6, UR4 ;  /* 0x0000000400067d12 */ /* 0x001e220008201c00 */
[----:B------:R-:W1:Y:S07]  /*0460*/  LDCU.64 UR4, c[0x0][0x3a0] ;  /* 0x00007400ff0477ac */ /* 0x000e6e0008000a00 */
[----:B0-----:R-:W0:Y:S01]  /*0470*/  MUFU.RCP64H R9, R7 ;  /* 0x0000000700097308 */ /* 0x001e220000001800 */
[----:B-1----:R-:W-:Y:S01]  /*0480*/  FADD R18, -R18, UR5 ;  /* 0x0000000512127e21 */ /* 0x002fe20008000100 */
[----:B0-----:R-:W-:-:S08]  /*0490*/  DFMA R4, -R6, R8, 1 ;  /* 0x3ff000000604742b */ /* 0x001fd00000000108 */
[----:B------:R-:W-:Y:S02]  /*04a0*/  DFMA R10, R4, R4, R4 ;  /* 0x00000004040a722b */ /* 0x000fe40000000004 */
[----:B------:R-:W0:Y:S06]  /*04b0*/  F2F.F64.F32 R4, R18 ;  /* 0x0000001200047310 */ /* 0x000e2c0000201800 */
[----:B------:R-:W-:Y:S02]  /*04c0*/  DFMA R10, R8, R10, R8 ;  /* 0x0000000a080a722b */ /* 0x000fe40000000008 */
[----:B------:R-:W-:-:S06]  /*04d0*/  DADD R8, R12, 0.5 ;  /* 0x3fe000000c087429 */ /* 0x000fcc0000000000 */
[----:B------:R-:W-:Y:S02]  /*04e0*/  DFMA R14, -R6, R10, 1 ;  /* 0x3ff00000060e742b */ /* 0x000fe4000000010a */
[----:B0-----:R-:W-:-:S06]  /*04f0*/  DMUL R16, R4, R8 ;  /* 0x0000000804107228 */ /* 0x001fcc0000000000 */
[----:B------:R-:W-:-:S04]  /*0500*/  DFMA R14, R10, R14, R10 ;  /* 0x0000000e0a0e722b */ /* 0x000fc8000000000a */
[----:B------:R-:W-:-:S04]  /*0510*/  FSETP.GEU.AND P1, PT, |R17|, 6.5827683646048100446e-37, PT ;  /* 0x036000001100780b */ /* 0x000fc80003f2e200 */
[----:B------:R-:W-:-:S08]  /*0520*/  DMUL R4, R16, R14 ;  /* 0x0000000e10047228 */ /* 0x000fd00000000000 */
[----:B------:R-:W-:-:S08]  /*0530*/  DFMA R8, -R6, R4, R16 ;  /* 0x000000040608722b */ /* 0x000fd00000000110 */
[----:B------:R-:W-:Y:S02]  /*0540*/  DFMA R4, R14, R8, R4 ;  /* 0x000000080e04722b */ /* 0x000fe40000000004 */
[----:B------:R-:W0:Y:S08]  /*0550*/  F2F.F64.F32 R8, UR4 ;  /* 0x0000000400087d10 */ /* 0x000e300008201800 */
[----:B------:R-:W-:-:S05]  /*0560*/  FFMA R10, RZ, R7, R5 ;  /* 0x00000007ff0a7223 */ /* 0x000fca0000000005 */
[----:B------:R-:W-:Y:S01]  /*0570*/  FSETP.GT.AND P0, PT, |R10|, 1.469367938527859385e-39, PT ;  /* 0x001000000a00780b */ /* 0x000fe20003f04200 */
[----:B0-----:R-:W-:-:S12]  /*0580*/  DADD R2, R8, R2 ;  /* 0x0000000008027229 */ /* 0x001fd80000000002 */
[----:B------:R-:W-:Y:S05]  /*0590*/  @P0 BRA P1, `(.L_x_3) ;  /* 0x0000000000140947 */ /* 0x000fea0000800000 */
[----:B------:R-:W-:Y:S01]  /*05a0*/  MOV R13, R17 ;  /* 0x00000011000d7202 */ /* 0x000fe20000000f00 */
[----:B------:R-:W-:Y:S01]  /*05b0*/  IMAD.MOV.U32 R4, RZ, RZ, R6 ;  /* 0x000000ffff047224 */ /* 0x000fe200078e0006 */
[----:B------:R-:W-:Y:S01]  /*05c0*/  MOV R14, 0x5f0 ;  /* 0x000005f0000e7802 */ /* 0x000fe20000000f00 */
[----:B------:R-:W-:-:S07]  /*05d0*/  IMAD.MOV.U32 R9, RZ, RZ, R7 ;  /* 0x000000ffff097224 */ /* 0x000fce00078e0007 */
[----:B------:R-:W-:Y:S05]  /*05e0*/  CALL.REL.NOINC `($__internal_0_$__cuda_sm20_div_rn_f64_full) ;  /* 0x0000000400b07944 */ /* 0x000fea0003c00000 */
.L_x_3:
[----:B------:R-:W-:Y:S05]  /*05f0*/  BSYNC.RECONVERGENT B0 ;  /* 0x0000000000007941 */ /* 0x000fea0003800200 */
.L_x_2:
[----:B------:R-:W0:Y:S01]  /*0600*/  LDCU UR4, c[0x0][0x3ac] ;  /* 0x00007580ff0477ac */ /* 0x000e220008000800 */
[----:B------:R-:W1:Y:S01]  /*0610*/  LDCU UR6, c[0x0][0x3b0] ;  /* 0x00007600ff0677ac */ /* 0x000e620008000800 */
[----:B0-----:R-:W0:Y:S01]  /*0620*/  F2F.F64.F32 R6, UR4 ;  /* 0x0000000400067d10 */ /* 0x001e220008201800 */
[----:B------:R-:W2:Y:S01]  /*0630*/  LDCU.64 UR4, c[0x0][0x358] ;  /* 0x00006b00ff0477ac */ /* 0x000ea20008000a00 */
[----:B-1----:R-:W-:Y:S01]  /*0640*/  UISETP.GE.AND UP0, UPT, UR6, 0x2, UPT ;  /* 0x000000020600788c */ /* 0x002fe2000bf06270 */
[----:B0-----:R-:W-:Y:S01]  /*0650*/  DADD R4, R6, R4 ;  /* 0x0000000006047229 */ /* 0x001fe20000000004 */
[----:B------:R-:W-:-:S07]  /*0660*/  MOV R6, 0xbf800000 ;  /* 0xbf80000000067802 */ /* 0x000fce0000000f00 */
[----:B------:R-:W-:Y:S05]  /*0670*/  BRA.U !UP0, `(.L_x_4) ;  /* 0x00000005087c7547 */ /* 0x000fea000b800000 */
[----:B------:R-:W-:Y:S01]  /*0680*/  DMUL R8, R2, R2 ;  /* 0x0000000202087228 */ /* 0x000fe20000000000 */
[----:B------:R-:W-:Y:S01]  /*0690*/  BSSY.RECONVERGENT B0, `(.L_x_4) ;  /* 0x000005d000007945 */ /* 0x000fe20003800200 */
[----:B------:R-:W-:-:S03]  /*06a0*/  DMUL R10, R4, R4 ;  /* 0x00000004040a7228 */ /* 0x000fc60000000000 */
[----:B------:R-:W-:Y:S01]  /*06b0*/  BSSY.RELIABLE B1, `(.L_x_5) ;  /* 0x0000020000017945 */ /* 0x000fe20003800100 */
[----:B------:R-:W-:-:S04]  /*06c0*/  IMAD.MOV.U32 R7, RZ, RZ, 0x1 ;  /* 0x00000001ff077424 */ /* 0x000fc800078e00ff */
[----:B------:R-:W-:-:S08]  /*06d0*/  DADD R12, R8, R10 ;  /* 0x00000000080c7229 */ /* 0x000fd0000000000a */
[----:B------:R-:W-:-:S14]  /*06e0*/  DSETP.GTU.AND P0, PT, R12, 4, PT ;  /* 0x401000000c00742a */ /* 0x000fdc0003f0c000 */
[----:B------:R-:W-:Y:S05]  /*06f0*/  @P0 BRA `(.L_x_6) ;  /* 0x00000000006c0947 */ /* 0x000fea0003800000 */
[----:B------:R-:W0:Y:S01]  /*0700*/  LDC R18, c[0x0][0x3b0] ;  /* 0x0000ec00ff127b82 */ /* 0x000e220000000800 */
[----:B------:R-:W-:Y:S01]  /*0710*/  BSSY.RELIABLE B2, `(.L_x_7) ;  /* 0x0000017000027945 */ /* 0x000fe20003800100 */
[----:B------:R-:W-:Y:S01]  /*0720*/  IMAD.MOV.U32 R12, RZ, RZ, R8 ;  /* 0x000000ffff0c7224 */ /* 0x000fe200078e0008 */
[----:B------:R-:W-:Y:S01]  /*0730*/  MOV R13, R9 ;  /* 0x00000009000d7202 */ /* 0x000fe20000000f00 */
[----:B------:R-:W-:Y:S01]  /*0740*/  IMAD.MOV.U32 R14, RZ, RZ, R10 ;  /* 0x000000ffff0e7224 */ /* 0x000fe200078e000a */
[----:B------:R-:W-:Y:S01]  /*0750*/  MOV R8, R2 ;  /* 0x0000000200087202 */ /* 0x000fe20000000f00 */
[----:B------:R-:W-:Y:S01]  /*0760*/  IMAD.MOV.U32 R15, RZ, RZ, R11 ;  /* 0x000000ffff0f7224 */ /* 0x000fe200078e000b */
[----:B------:R-:W-:Y:S01]  /*0770*/  MOV R11, R5 ;  /* 0x00000005000b7202 */ /* 0x000fe20000000f00 */
[----:B------:R-:W-:Y:S02]  /*0780*/  IMAD.MOV.U32 R9, RZ, RZ, R3 ;  /* 0x000000ffff097224 */ /* 0x000fe400078e0003 */
[----:B------:R-:W-:-:S07]  /*0790*/  IMAD.MOV.U32 R10, RZ, RZ, R4 ;  /* 0x000000ffff0a7224 */ /* 0x000fce00078e0004 */
.L_x_9:
[----:B------:R-:W-:Y:S01]  /*07a0*/  VIADD R7, R7, 0x1 ;  /* 0x0000000107077836 */ /* 0x000fe20000000000 */
[----:B------:R-:W-:Y:S02]  /*07b0*/  DADD R16, R8, R8 ;  /* 0x0000000008107229 */ /* 0x000fe40000000008 */
[----:B------:R-:W-:Y:S02]  /*07c0*/  DADD R8, -R14, R12 ;  /* 0x000000000e087229 */ /* 0x000fe4000000010c */
[----:B0-----:R-:W-:-:S04]  /*07d0*/  ISETP.NE.AND P0, PT, R7, R18, PT ;  /* 0x000000120700720c */ /* 0x001fc80003f05270 */
[----:B------:R-:W-:-:S09]  /*07e0*/  DFMA R10, R16, R10, R4 ;  /* 0x0000000a100a722b */ /* 0x000fd20000000004 */
[----:B------:R-:W-:Y:S05]  /*07f0*/  @!P0 BREAK.RELIABLE B2 ;  /* 0x0000000000028942 */ /* 0x000fea0003800100 */
[----:B------:R-:W-:Y:S05]  /*0800*/  @!P0 BREAK.RELIABLE B1 ;  /* 0x0000000000018942 */ /* 0x000fea0003800100 */
[----:B------:R-:W-:Y:S05]  /*0810*/  @!P0 BRA `(.L_x_8) ;  /* 0x0000000400108947 */ /* 0x000fea0003800000 */
[----:B------:R-:W-:Y:S02]  /*0820*/  DADD R8, R2, R8 ;  /* 0x0000000002087229 */ /* 0x000fe40000000008 */
[----:B------:R-:W-:-:S06]  /*0830*/  DMUL R14, R10, R10 ;  /* 0x0000000a0a0e7228 */ /* 0x000fcc0000000000 */
[----:B------:R-:W-:-:S08]  /*0840*/  DMUL R12, R8, R8 ;  /* 0x00000008080c7228 */ /* 0x000fd00000000000 */
[----:B------:R-:W-:-:S08]  /*0850*/  DADD R16, R12, R14 ;  /* 0x000000000c107229 */ /* 0x000fd0000000000e */
[----:B------:R-:W-:-:S14]  /*0860*/  DSETP.GTU.AND P0, PT, R16, 4, PT ;  /* 0x401000001000742a */ /* 0x000fdc0003f0c000 */
[----:B------:R-:W-:Y:S05]  /*0870*/  @!P0 BRA `(.L_x_9) ;  /* 0xfffffffc00c88947 */ /* 0x000fea000383ffff */
[----:B--2---:R-:W-:Y:S05]  /*0880*/  BSYNC.RELIABLE B2 ;  /* 0x0000000000027941 */ /* 0x004fea0003800100 */
.L_x_7:
[----:B------:R-:W-:Y:S01]  /*0890*/  IMAD.MOV.U32 R12, RZ, RZ, R16 ;  /* 0x000000ffff0c7224 */ /* 0x000fe200078e0010 */
[----:B------:R-:W-:-:S07]  /*08a0*/  MOV R13, R17 ;  /* 0x00000011000d7202 */ /* 0x000fce0000000f00 */
.L_x_6:
[----:B--2---:R-:W-:Y:S05]  /*08b0*/  BSYNC.RELIABLE B1 ;  /* 0x0000000000017941 */ /* 0x004fea0003800100 */
.L_x_5:
[----:B------:R-:W0:Y:S01]  /*08c0*/  F2F.F32.F64 R3, R12 ;  /* 0x0000000c00037310 */ /* 0x000e220000301000 */
[----:B------:R-:W-:Y:S02]  /*08d0*/  HFMA2 R11, -RZ, RZ, 1.443359375, -0.2030029296875 ;  /* 0x3dc6b27fff0b7431 */ /* 0x000fe400000001ff */
[----:B------:R-:W-:-:S05]  /*08e0*/  VIADD R7, R7, 0x2 ;  /* 0x0000000207077836 */ /* 0x000fca0000000000 */
[----:B------:R-:W-:Y:S02]  /*08f0*/  I2FP.F32.U32 R7, R7 ;  /* 0x0000000700077245 */ /* 0x000fe40000201000 */
[----:B0-----:R-:W-:-:S13]  /*0900*/  FSETP.GEU.AND P0, PT, R3, 1.175494350822287508e-38, PT ;  /* 0x008000000300780b */ /* 0x001fda0003f0e000 */
[----:B------:R-:W-:-:S04]  /*0910*/  @!P0 FMUL R3, R3, 8388608 ;  /* 0x4b00000003038820 */ /* 0x000fc80000400000 */
[----:B------:R-:W-:-:S05]  /*0920*/  VIADD R2, R3, 0xc0cafb0d ;  /* 0xc0cafb0d03027836 */ /* 0x000fca0000000000 */
[----:B------:R-:W-:-:S05]  /*0930*/  LOP3.LUT R4, R2, 0xff800000, RZ, 0xc0, !PT ;  /* 0xff80000002047812 */ /* 0x000fca00078ec0ff */
[----:B------:R-:W-:-:S04]  /*0940*/  IMAD.IADD R2, R3, 0x1, -R4 ;  /* 0x0000000103027824 */ /* 0x000fc800078e0a04 */
[----:B------:R-:W-:Y:S01]  /*0950*/  FADD R6, R2, -1 ;  /* 0xbf80000002067421 */ /* 0x000fe20000000000 */
[----:B------:R-:W-:Y:S02]  /*0960*/  FSEL R2, RZ, -23, P0 ;  /* 0xc1b80000ff027808 */ /* 0x000fe40000000000 */
[----:B------:R-:W-:Y:S01]  /*0970*/  ISETP.GT.U32.AND P0, PT, R3, 0x7f7fffff, PT ;  /* 0x7f7fffff0300780c */ /* 0x000fe20003f04070 */
[----:B------:R-:W-:-:S04]  /*0980*/  FFMA R5, R6, R11, -0.16845393180847167969 ;  /* 0xbe2c7f3006057423 */ /* 0x000fc8000000000b */
[----:B------:R-:W-:-:S04]  /*0990*/  FFMA R5, R6, R5, 0.1716887056827545166 ;  /* 0x3e2fcf2a06057423 */ /* 0x000fc80000000005 */
[----:B------:R-:W-:-:S04]  /*09a0*/  FFMA R5, R6, R5, -0.17900948226451873779 ;  /* 0xbe374e4306057423 */ /* 0x000fc80000000005 */
[----:B------:R-:W-:-:S04]  /*09b0*/  FFMA R5, R6, R5, 0.20512372255325317383 ;  /* 0x3e520bf406057423 */ /* 0x000fc80000000005 */
[----:B------:R-:W-:-:S04]  /*09c0*/  FFMA R5, R6, R5, -0.24046532809734344482 ;  /* 0xbe763c8b06057423 */ /* 0x000fc80000000005 */
[----:B------:R-:W-:-:S04]  /*09d0*/  FFMA R5, R6, R5, 0.28857114911079406738 ;  /* 0x3e93bf9906057423 */ /* 0x000fc80000000005 */
[----:B------:R-:W-:-:S04]  /*09e0*/  FFMA R5, R6, R5, -0.36067417263984680176 ;  /* 0xbeb8aa4906057423 */ /* 0x000fc80000000005 */
[----:B------:R-:W-:-:S04]  /*09f0*/  FFMA R5, R6, R5, 0.48089820146560668945 ;  /* 0x3ef6384a06057423 */ /* 0x000fc80000000005 */
[----:B------:R-:W-:-:S04]  /*0a00*/  FFMA R5, R6, R5, -0.72134751081466674805 ;  /* 0xbf38aa3b06057423 */ /* 0x000fc80000000005 */
[----:B------:R-:W-:Y:S01]  /*0a10*/  FMUL R9, R6, R5 ;  /* 0x0000000506097220 */ /* 0x000fe20000400000 */
[----:B------:R-:W-:-:S03]  /*0a20*/  I2FP.F32.S32 R5, R4 ;  /* 0x0000000400057245 */ /* 0x000fc60000201400 */
[C---:B------:R-:W-:Y:S02]  /*0a30*/  FMUL R9, R6.reuse, R9 ;  /* 0x0000000906097220 */ /* 0x040fe40000400000 */
[----:B------:R-:W-:Y:S01]  /*0a40*/  FFMA R5, R5, 1.1920928955078125e-07, R2 ;  /* 0x3400000005057823 */ /* 0x000fe20000000002 */
[----:B------:R-:W-:Y:S02]  /*0a50*/  IMAD.MOV.U32 R2, RZ, RZ, 0x7f800000 ;  /* 0x7f800000ff027424 */ /* 0x000fe400078e00ff */
[----:B------:R-:W-:-:S04]  /*0a60*/  FFMA R6, R6, 1.4426950216293334961, R9 ;  /* 0x3fb8aa3b06067823 */ /* 0x000fc80000000009 */
[----:B------:R-:W-:Y:S01]  /*0a70*/  FADD R5, R5, R6 ;  /* 0x0000000605057221 */ /* 0x000fe20000000000 */
[C---:B------:R-:W-:Y:S01]  /*0a80*/  @P0 FFMA R5, R3.reuse, R2, +INF ;  /* 0x7f80000003050423 */ /* 0x040fe20000000002 */
[----:B------:R-:W-:-:S04]  /*0a90*/  FSETP.NEU.AND P0, PT, R3, RZ, PT ;  /* 0x000000ff0300720b */ /* 0x000fc80003f0d000 */
[----:B------:R-:W-:-:S04]  /*0aa0*/  FSEL R5, R5, -INF , P0 ;  /* 0xff80000005057808 */ /* 0x000fc80000000000 */
[----:B------:R-:W-:-:S13]  /*0ab0*/  FSETP.GEU.AND P0, PT, R5, 1.175494350822287508e-38, PT ;  /* 0x008000000500780b */ /* 0x000fda0003f0e000 */
[----:B------:R-:W-:-:S04]  /*0ac0*/  @!P0 FMUL R5, R5, 8388608 ;  /* 0x4b00000005058820 */ /* 0x000fc80000400000 */
[----:B------:R-:W-:-:S05]  /*0ad0*/  VIADD R3, R5, 0xc0cafb0d ;  /* 0xc0cafb0d05037836 */ /* 0x000fca0000000000 */
[----:B------:R-:W-:-:S04]  /*0ae0*/  LOP3.LUT R4, R3, 0xff800000, RZ, 0xc0, !PT ;  /* 0xff80000003047812 */ /* 0x000fc800078ec0ff */
[-C--:B------:R-:W-:Y:S02]  /*0af0*/  IADD3 R3, PT, PT, R5, -R4.reuse, RZ ;  /* 0x8000000405037210 */ /* 0x080fe40007ffe0ff */
[----:B------:R-:W-:-:S03]  /*0b00*/  I2FP.F32.S32 R4, R4 ;  /* 0x0000000400047245 */ /* 0x000fc60000201400 */
[----:B------:R-:W-:-:S04]  /*0b10*/  FADD R6, R3, -1 ;  /* 0xbf80000003067421 */ /* 0x000fc80000000000 */
        /* <DEDUP_REMOVED lines=9> */
[C---:B------:R-:W-:Y:S01]  /*0bb0*/  FMUL R9, R6.reuse, R3 ;  /* 0x0000000306097220 */ /* 0x040fe20000400000 */
[----:B------:R-:W-:Y:S02]  /*0bc0*/  FSEL R3, RZ, -23, P0 ;  /* 0xc1b80000ff037808 */ /* 0x000fe40000000000 */
[----:B------:R-:W-:Y:S01]  /*0bd0*/  ISETP.GT.U32.AND P0, PT, R5, 0x7f7fffff, PT ;  /* 0x7f7fffff0500780c */ /* 0x000fe20003f04070 */
[----:B------:R-:W-:Y:S02]  /*0be0*/  FMUL R9, R6, R9 ;  /* 0x0000000906097220 */ /* 0x000fe40000400000 */
[----:B------:R-:W-:Y:S02]  /*0bf0*/  FFMA R3, R4, 1.1920928955078125e-07, R3 ;  /* 0x3400000004037823 */ /* 0x000fe40000000003 */
[----:B------:R-:W-:-:S04]  /*0c00*/  FFMA R6, R6, 1.4426950216293334961, R9 ;  /* 0x3fb8aa3b06067823 */ /* 0x000fc80000000009 */
[----:B------:R-:W-:-:S04]  /*0c10*/  FADD R3, R3, R6 ;  /* 0x0000000603037221 */ /* 0x000fc80000000000 */
[C---:B------:R-:W-:Y:S01]  /*0c20*/  @P0 FFMA R3, R5.reuse, R2, +INF ;  /* 0x7f80000005030423 */ /* 0x040fe20000000002 */
[----:B------:R-:W-:-:S04]  /*0c30*/  FSETP.NEU.AND P0, PT, R5, RZ, PT ;  /* 0x000000ff0500720b */ /* 0x000fc80003f0d000 */
[----:B------:R-:W-:-:S05]  /*0c40*/  FSEL R6, R3, -INF , P0 ;  /* 0xff80000003067808 */ /* 0x000fca0000000000 */
[----:B------:R-:W-:-:S07]  /*0c50*/  FADD R6, R7, -R6 ;  /* 0x8000000607067221 */ /* 0x000fce0000000000 */
.L_x_8:
[----:B--2---:R-:W-:Y:S05]  /*0c60*/  BSYNC.RECONVERGENT B0 ;  /* 0x0000000000007941 */ /* 0x004fea0003800200 */
.L_x_4:
[----:B------:R-:W0:Y:S02]  /*0c70*/  LDC.64 R2, c[0x0][0x380] ;  /* 0x0000e000ff027b82 */ /* 0x000e240000000a00 */
[----:B0-----:R-:W-:-:S05]  /*0c80*/  IMAD.WIDE R2, R0, 0x4, R2 ;  /* 0x0000000400027825 */ /* 0x001fca00078e0202 */
[----:B--2---:R-:W-:Y:S01]  /*0c90*/  STG.E desc[UR4][R2.64], R6 ;  /* 0x0000000602007986 */ /* 0x004fe2000c101904 */
[----:B------:R-:W-:Y:S05]  /*0ca0*/  EXIT ;  /* 0x000000000000794d */ /* 0x000fea0003800000 */
        .weak           $__internal_0_$__cuda_sm20_div_rn_f64_full
        .type           $__internal_0_$__cuda_sm20_div_rn_f64_full,@function
        .size           $__internal_0_$__cuda_sm20_div_rn_f64_full,(.L_x_16 - $__internal_0_$__cuda_sm20_div_rn_f64_full)
$__internal_0_$__cuda_sm20_div_rn_f64_full:
[C---:B------:R-:W-:Y:S01]  /*0cb0*/  FSETP.GEU.AND P0, PT, |R9|.reuse, 1.469367938527859385e-39, PT ;  /* 0x001000000900780b */ /* 0x040fe20003f0e200 */
[----:B------:R-:W-:Y:S01]  /*0cc0*/  IMAD.MOV.U32 R8, RZ, RZ, R4 ;  /* 0x000000ffff087224 */ /* 0x000fe200078e0004 */
[C---:B------:R-:W-:Y:S01]  /*0cd0*/  LOP3.LUT R10, R9.reuse, 0x800fffff, RZ, 0xc0, !PT ;  /* 0x800fffff090a7812 */ /* 0x040fe200078ec0ff */
[----:B------:R-:W-:Y:S01]  /*0ce0*/  IMAD.MOV.U32 R7, RZ, RZ, R13 ;  /* 0x000000ffff077224 */ /* 0x000fe200078e000d */
[----:B------:R-:W-:Y:S01]  /*0cf0*/  LOP3.LUT R20, R9, 0x7ff00000, RZ, 0xc0, !PT ;  /* 0x7ff0000009147812 */ /* 0x000fe200078ec0ff */
[----:B------:R-:W-:Y:S01]  /*0d00*/  IMAD.MOV.U32 R6, RZ, RZ, R16 ;  /* 0x000000ffff067224 */ /* 0x000fe200078e0010 */
[----:B------:R-:W-:Y:S01]  /*0d10*/  LOP3.LUT R11, R10, 0x3ff00000, RZ, 0xfc, !PT ;  /* 0x3ff000000a0b7812 */ /* 0x000fe200078efcff */
[----:B------:R-:W-:Y:S01]  /*0d20*/  IMAD.MOV.U32 R13, RZ, RZ, 0x1ca00000 ;  /* 0x1ca00000ff0d7424 */ /* 0x000fe200078e00ff */
[----:B------:R-:W-:Y:S01]  /*0d30*/  MOV R10, R4 ;  /* 0x00000004000a7202 */ /* 0x000fe20000000f00 */
[----:B------:R-:W-:Y:S01]  /*0d40*/  BSSY.RECONVERGENT B1, `(.L_x_10) ;  /* 0x0000052000017945 */ /* 0x000fe20003800200 */
[----:B------:R-:W-:-:S02]  /*0d50*/  FSETP.GEU.AND P2, PT, |R7|, 1.469367938527859385e-39, PT ;  /* 0x001000000700780b */ /* 0x000fc40003f4e200 */
[----:B------:R-:W-:Y:S01]  /*0d60*/  MOV R16, 0x1 ;  /* 0x0000000100107802 */ /* 0x000fe20000000f00 */
[----:B------:R-:W-:Y:S01]  /*0d70*/  @!P0 DMUL R10, R8, 8.98846567431157953865e+307 ;  /* 0x7fe00000080a8828 */ /* 0x000fe20000000000 */
[----:B------:R-:W-:-:S04]  /*0d80*/  LOP3.LUT R15, R7, 0x7ff00000, RZ, 0xc0, !PT ;  /* 0x7ff00000070f7812 */ /* 0x000fc800078ec0ff */
[----:B------:R-:W-:Y:S01]  /*0d90*/  ISETP.GE.U32.AND P1, PT, R15, R20, PT ;  /* 0x000000140f00720c */ /* 0x000fe20003f26070 */
[----:B------:R-:W0:Y:S04]  /*0da0*/  MUFU.RCP64H R17, R11 ;  /* 0x0000000b00117308 */ /* 0x000e280000001800 */
[----:B------:R-:W-:-:S04]  /*0db0*/  @!P2 LOP3.LUT R18, R9, 0x7ff00000, RZ, 0xc0, !PT ;  /* 0x7ff000000912a812 */ /* 0x000fc800078ec0ff */
[----:B------:R-:W-:-:S04]  /*0dc0*/  @!P2 ISETP.GE.U32.AND P3, PT, R15, R18, PT ;  /* 0x000000120f00a20c */ /* 0x000fc80003f66070 */
[----:B------:R-:W-:-:S04]  /*0dd0*/  @!P2 SEL R19, R13, 0x63400000, !P3 ;  /* 0x634000000d13a807 */ /* 0x000fc80005800000 */
[----:B------:R-:W-:Y:S01]  /*0de0*/  @!P2 LOP3.LUT R22, R19, 0x80000000, R7, 0xf8, !PT ;  /* 0x800000001316a812 */ /* 0x000fe200078ef807 */
[----:B0-----:R-:W-:-:S03]  /*0df0*/  DFMA R4, R16, -R10, 1 ;  /* 0x3ff000001004742b */ /* 0x001fc6000000080a */
[----:B------:R-:W-:Y:S02]  /*0e00*/  @!P2 LOP3.LUT R23, R22, 0x100000, RZ, 0xfc, !PT ;  /* 0x001000001617a812 */ /* 0x000fe400078efcff */
[----:B------:R-:W-:-:S03]  /*0e10*/  @!P2 MOV R22, RZ ;  /* 0x000000ff0016a202 */ /* 0x000fc60000000f00 */
[----:B------:R-:W-:-:S08]  /*0e20*/  DFMA R4, R4, R4, R4 ;  /* 0x000000040404722b */ /* 0x000fd00000000004 */
[----:B------:R-:W-:Y:S01]  /*0e30*/  DFMA R16, R16, R4, R16 ;  /* 0x000000041010722b */ /* 0x000fe20000000010 */
[----:B------:R-:W-:Y:S01]  /*0e40*/  SEL R5, R13, 0x63400000, !P1 ;  /* 0x634000000d057807 */ /* 0x000fe20004800000 */
[----:B------:R-:W-:-:S03]  /*0e50*/  IMAD.MOV.U32 R4, RZ, RZ, R6 ;  /* 0x000000ffff047224 */ /* 0x000fc600078e0006 */
[----:B------:R-:W-:-:S03]  /*0e60*/  LOP3.LUT R5, R5, 0x800fffff, R7, 0xf8, !PT ;  /* 0x800fffff05057812 */ /* 0x000fc600078ef807 */
[----:B------:R-:W-:-:S03]  /*0e70*/  DFMA R18, R16, -R10, 1 ;  /* 0x3ff000001012742b */ /* 0x000fc6000000080a */
[----:B------:R-:W-:Y:S01]  /*0e80*/  @!P2 DFMA R4, R4, 2, -R22 ;  /* 0x400000000404a82b */ /* 0x000fe20000000816 */
[----:B------:R-:W-:-:S04]  /*0e90*/  IMAD.MOV.U32 R22, RZ, RZ, R15 ;  /* 0x000000ffff167224 */ /* 0x000fc800078e000f */
[----:B------:R-:W-:Y:S01]  /*0ea0*/  DFMA R16, R16, R18, R16 ;  /* 0x000000121010722b */ /* 0x000fe20000000010 */
[----:B------:R-:W-:Y:S01]  /*0eb0*/  IMAD.MOV.U32 R23, RZ, RZ, R20 ;  /* 0x000000ffff177224 */ /* 0x000fe200078e0014 */
[----:B------:R-:W-:-:S03]  /*0ec0*/  @!P0 LOP3.LUT R23, R11, 0x7ff00000, RZ, 0xc0, !PT ;  /* 0x7ff000000b178812 */ /* 0x000fc600078ec0ff */
[----:B------:R-:W-:Y:S02]  /*0ed0*/  @!P2 LOP3.LUT R22, R5, 0x7ff00000, RZ, 0xc0, !PT ;  /* 0x7ff000000516a812 */ /* 0x000fe400078ec0ff */
[----:B------:R-:W-:Y:S01]  /*0ee0*/  VIADD R25, R23, 0xffffffff ;  /* 0xffffffff17197836 */ /* 0x000fe20000000000 */
[----:B------:R-:W-:Y:S01]  /*0ef0*/  DMUL R18, R16, R4 ;  /* 0x0000000410127228 */ /* 0x000fe20000000000 */
[----:B------:R-:W-:-:S04]  /*0f00*/  IADD3 R24, PT, PT, R22, -0x1, RZ ;  /* 0xffffffff16187810 */ /* 0x000fc80007ffe0ff */
[----:B------:R-:W-:-:S03]  /*0f10*/  ISETP.GT.U32.AND P0, PT, R24, 0x7feffffe, PT ;  /* 0x7feffffe1800780c */ /* 0x000fc60003f04070 */
[----:B------:R-:W-:Y:S01]  /*0f20*/  DFMA R20, R18, -R10, R4 ;  /* 0x8000000a1214722b */ /* 0x000fe20000000004 */
[----:B------:R-:W-:-:S07]  /*0f30*/  ISETP.GT.U32.OR P0, PT, R25, 0x7feffffe, P0 ;  /* 0x7feffffe1900780c */ /* 0x000fce0000704470 */
[----:B------:R-:W-:-:S06]  /*0f40*/  DFMA R16, R16, R20, R18 ;  /* 0x000000141010722b */ /* 0x000fcc0000000012 */
[----:B------:R-:W-:Y:S05]  /*0f50*/  @P0 BRA `(.L_x_11) ;  /* 0x00000000006c0947 */ /* 0x000fea0003800000 */
[----:B------:R-:W-:-:S04]  /*0f60*/  LOP3.LUT R18, R9, 0x7ff00000, RZ, 0xc0, !PT ;  /* 0x7ff0000009127812 */ /* 0x000fc800078ec0ff */
[CC--:B------:R-:W-:Y:S02]  /*0f70*/  VIADDMNMX R6, R15.reuse, -R18.reuse, 0xb9600000, !PT ;  /* 0xb96000000f067446 */ /* 0x0c0fe40007800912 */
[----:B------:R-:W-:Y:S02]  /*0f80*/  ISETP.GE.U32.AND P0, PT, R15, R18, PT ;  /* 0x000000120f00720c */ /* 0x000fe40003f06070 */
[----:B------:R-:W-:Y:S02]  /*0f90*/  VIMNMX R6, PT, PT, R6, 0x46a00000, PT ;  /* 0x46a0000006067848 */ /* 0x000fe40003fe0100 */
[----:B------:R-:W-:-:S05]  /*0fa0*/  SEL R13, R13, 0x63400000, !P0 ;  /* 0x634000000d0d7807 */ /* 0x000fca0004000000 */
[----:B------:R-:W-:Y:S02]  /*0fb0*/  IMAD.IADD R13, R6, 0x1, -R13 ;  /* 0x00000001060d7824 */ /* 0x000fe400078e0a0d */
[----:B------:R-:W-:-:S03]  /*0fc0*/  IMAD.MOV.U32 R6, RZ, RZ, RZ ;  /* 0x000000ffff067224 */ /* 0x000fc600078e00ff */
[----:B------:R-:W-:-:S06]  /*0fd0*/  IADD3 R7, PT, PT, R13, 0x7fe00000, RZ ;  /* 0x7fe000000d077810 */ /* 0x000fcc0007ffe0ff */
[----:B------:R-:W-:-:S10]  /*0fe0*/  DMUL R18, R16, R6 ;  /* 0x0000000610127228 */ /* 0x000fd40000000000 */
[----:B------:R-:W-:-:S13]  /*0ff0*/  FSETP.GTU.AND P0, PT, |R19|, 1.469367938527859385e-39, PT ;  /* 0x001000001300780b */ /* 0x000fda0003f0c200 */
[----:B------:R-:W-:Y:S05]  /*1000*/  @P0 BRA `(.L_x_12) ;  /* 0x0000000000940947 */ /* 0x000fea0003800000 */
[----:B------:R-:W-:Y:S01]  /*1010*/  DFMA R4, R16, -R10, R4 ;  /* 0x8000000a1004722b */ /* 0x000fe20000000004 */
[----:B------:R-:W-:-:S09]  /*1020*/  IMAD.MOV.U32 R6, RZ, RZ, RZ ;  /* 0x000000ffff067224 */ /* 0x000fd200078e00ff */
[C---:B------:R-:W-:Y:S02]  /*1030*/  FSETP.NEU.AND P0, PT, R5.reuse, RZ, PT ;  /* 0x000000ff0500720b */ /* 0x040fe40003f0d000 */
[----:B------:R-:W-:-:S04]  /*1040*/  LOP3.LUT R9, R5, 0x80000000, R9, 0x48, !PT ;  /* 0x8000000005097812 */ /* 0x000fc800078e4809 */
[----:B------:R-:W-:-:S07]  /*1050*/  LOP3.LUT R7, R9, R7, RZ, 0xfc, !PT ;  /* 0x0000000709077212 */ /* 0x000fce00078efcff */
[----:B------:R-:W-:Y:S05]  /*1060*/  @!P0 BRA `(.L_x_12) ;  /* 0x00000000007c8947 */ /* 0x000fea0003800000 */
[----:B------:R-:W-:Y:S01]  /*1070*/  IADD3 R5, PT, PT, -R13, RZ, RZ ;  /* 0x000000ff0d057210 */ /* 0x000fe20007ffe1ff */
[----:B------:R-:W-:Y:S01]  /*1080*/  IMAD.MOV.U32 R4, RZ, RZ, RZ ;  /* 0x000000ffff047224 */ /* 0x000fe200078e00ff */
[----:B------:R-:W-:-:S05]  /*1090*/  DMUL.RP R6, R16, R6 ;  /* 0x0000000610067228 */ /* 0x000fca0000008000 */
[----:B------:R-:W-:-:S05]  /*10a0*/  DFMA R4, R18, -R4, R16 ;  /* 0x800000041204722b */ /* 0x000fca0000000010 */
[----:B------:R-:W-:Y:S02]  /*10b0*/  LOP3.LUT R9, R7, R9, RZ, 0x3c, !PT ;  /* 0x0000000907097212 */ /* 0x000fe400078e3cff */
[----:B------:R-:W-:-:S04]  /*10c0*/  IADD3 R4, PT, PT, -R13, -0x43300000, RZ ;  /* 0xbcd000000d047810 */ /* 0x000fc80007ffe1ff */
[----:B------:R-:W-:-:S04]  /*10d0*/  FSETP.NEU.AND P0, PT, |R5|, R4, PT ;  /* 0x000000040500720b */ /* 0x000fc80003f0d200 */
[----:B------:R-:W-:Y:S02]  /*10e0*/  FSEL R18, R6, R18, !P0 ;  /* 0x0000001206127208 */ /* 0x000fe40004000000 */
[----:B------:R-:W-:Y:S01]  /*10f0*/  FSEL R19, R9, R19, !P0 ;  /* 0x0000001309137208 */ /* 0x000fe20004000000 */
[----:B------:R-:W-:Y:S06]  /*1100*/  BRA `(.L_x_12) ;  /* 0x0000000000547947 */ /* 0x000fec0003800000 */
.L_x_11:
[----:B------:R-:W-:-:S14]  /*1110*/  DSETP.NAN.AND P0, PT, R6, R6, PT ;  /* 0x000000060600722a */ /* 0x000fdc0003f08000 */
[----:B------:R-:W-:Y:S05]  /*1120*/  @P0 BRA `(.L_x_13) ;  /* 0x0000000000440947 */ /* 0x000fea0003800000 */
[----:B------:R-:W-:-:S14]  /*1130*/  DSETP.NAN.AND P0, PT, R8, R8, PT ;  /* 0x000000080800722a */ /* 0x000fdc0003f08000 */
[----:B------:R-:W-:Y:S05]  /*1140*/  @P0 BRA `(.L_x_14) ;  /* 0x0000000000300947 */ /* 0x000fea0003800000 */
[----:B------:R-:W-:Y:S01]  /*1150*/  ISETP.NE.AND P0, PT, R22, R23, PT ;  /* 0x000000171600720c */ /* 0x000fe20003f05270 */
[----:B------:R-:W-:Y:S01]  /*1160*/  IMAD.MOV.U32 R18, RZ, RZ, 0x0 ;  /* 0x00000000ff127424 */ /* 0x000fe200078e00ff */
[----:B------:R-:W-:-:S11]  /*1170*/  MOV R19, 0xfff80000 ;  /* 0xfff8000000137802 */ /* 0x000fd60000000f00 */
[----:B------:R-:W-:Y:S05]  /*1180*/  @!P0 BRA `(.L_x_12) ;  /* 0x0000000000348947 */ /* 0x000fea0003800000 */
[----:B------:R-:W-:Y:S02]  /*1190*/  ISETP.NE.AND P0, PT, R22, 0x7ff00000, PT ;  /* 0x7ff000001600780c */ /* 0x000fe40003f05270 */
[----:B------:R-:W-:Y:S02]  /*11a0*/  LOP3.LUT R19, R7, 0x80000000, R9, 0x48, !PT ;  /* 0x8000000007137812 */ /* 0x000fe400078e4809 */
[----:B------:R-:W-:-:S13]  /*11b0*/  ISETP.EQ.OR P0, PT, R23, RZ, !P0 ;  /* 0x000000ff1700720c */ /* 0x000fda0004702670 */
[----:B------:R-:W-:Y:S01]  /*11c0*/  @P0 LOP3.LUT R4, R19, 0x7ff00000, RZ, 0xfc, !PT ;  /* 0x7ff0000013040812 */ /* 0x000fe200078efcff */
[----:B------:R-:W-:Y:S01]  /*11d0*/  @!P0 IMAD.MOV.U32 R18, RZ, RZ, RZ ;  /* 0x000000ffff128224 */ /* 0x000fe200078e00ff */
[----:B------:R-:W-:-:S03]  /*11e0*/  @P0 MOV R18, RZ ;  /* 0x000000ff00120202 */ /* 0x000fc60000000f00 */
[----:B------:R-:W-:Y:S01]  /*11f0*/  @P0 IMAD.MOV.U32 R19, RZ, RZ, R4 ;  /* 0x000000ffff130224 */ /* 0x000fe200078e0004 */
[----:B------:R-:W-:Y:S06]  /*1200*/  BRA `(.L_x_12) ;  /* 0x0000000000147947 */ /* 0x000fec0003800000 */
.L_x_14:
[----:B------:R-:W-:Y:S02]  /*1210*/  LOP3.LUT R19, R9, 0x80000, RZ, 0xfc, !PT ;  /* 0x0008000009137812 */ /* 0x000fe400078efcff */
[----:B------:R-:W-:Y:S01]  /*1220*/  MOV R18, R8 ;  /* 0x0000000800127202 */ /* 0x000fe20000000f00 */
[----:B------:R-:W-:Y:S06]  /*1230*/  BRA `(.L_x_12) ;  /* 0x0000000000087947 */ /* 0x000fec0003800000 */
.L_x_13:
[----:B------:R-:W-:Y:S01]  /*1240*/  LOP3.LUT R19, R7, 0x80000, RZ, 0xfc, !PT ;  /* 0x0008000007137812 */ /* 0x000fe200078efcff */
[----:B------:R-:W-:-:S07]  /*1250*/  IMAD.MOV.U32 R18, RZ, RZ, R6 ;  /* 0x000000ffff127224 */ /* 0x000fce00078e0006 */
.L_x_12:
[----:B------:R-:W-:Y:S05]  /*1260*/  BSYNC.RECONVERGENT B1 ;  /* 0x0000000000017941 */ /* 0x000fea0003800200 */
.L_x_10:
[----:B------:R-:W-:Y:S01]  /*1270*/  HFMA2 R15, -RZ, RZ, 0, 0 ;  /* 0x00000000ff0f7431 */ /* 0x000fe200000001ff */
[----:B------:R-:W-:Y:S01]  /*1280*/  MOV R4, R18 ;  /* 0x0000001200047202 */ /* 0x000fe20000000f00 */
[----:B------:R-:W-:Y:S02]  /*1290*/  IMAD.MOV.U32 R5, RZ, RZ, R19 ;  /* 0x000000ffff057224 */ /* 0x000fe400078e0013 */
[----:B------:R-:W-:Y:S05]  /*12a0*/  RET.REL.NODEC R14 `(_Z10mandelbrotPfi4int26float4i) ;  /* 0xffffffec0e547950 */ /* 0x000fea0003c3ffff */
.L_x_15:
[----:B------:R-:W-:-:S00]  /*12b0*/  BRA `(.L_x_15) ;  /* 0xfffffffc00fc7947 */ /* 0x000fc0000383ffff */
[----:B------:R-:W-:-:S00]  /*12c0*/  NOP ;  /* 0x0000000000007918 */ /* 0x000fc00000000000 */
        /* <DEDUP_REMOVED lines=11> */
.L_x_16:


//--------------------- .nv.shared.reserved.0     --------------------------
	.section	.nv.shared.reserved.0,"aw",@nobits
	.weak		__nv_reservedSMEM_offset_0_alias
	.size		__nv_reservedSMEM_offset_0_alias, 0, 64
	.other		__nv_reservedSMEM_offset_0_alias,@"STO_CUDA_RESERVED_SHARED STV_DEFAULT"
__nv_reservedSMEM_offset_0_alias:
	.zero		0
	.zero		64


//--------------------- .nv.constant0._Z10mandelbrotPfi4int26float4i --------------------------
	.section	.nv.constant0._Z10mandelbrotPfi4int26float4i,"a",@progbits
	.sectionflags	@""
	.align	4
.nv.constant0._Z10mandelbrotPfi4int26float4i:
	.zero		948


//--------------------- SYMBOLS --------------------------

	.type		.nv.reservedSmem.offset0,@object
	.size		.nv.reservedSmem.offset0,0x4
